	.headerflags	@"EF_CUDA_TEXMODE_UNIFIED EF_CUDA_64BIT_ADDRESS EF_CUDA_SM89 EF_CUDA_VIRTUAL_SM(EF_CUDA_SM89)"
	.elftype	@"ET_EXEC"


//--------------------- .nv.info                  --------------------------
	.section	.nv.info,"",@"SHT_CUDA_INFO"
	.align	4


	//----- nvinfo : EIATTR_REGCOUNT
	.align		4
        /*0000*/ 	.byte	0x04, 0x2f
        /*0002*/ 	.short	(.L_1 - .L_0)
	.align		4
.L_0:
        /*0004*/ 	.word	index@(triton__0d1d2de)
        /*0008*/ 	.word	0x00000018


	//----- nvinfo : EIATTR_MAX_STACK_SIZE
	.align		4
.L_1:
        /*000c*/ 	.byte	0x04, 0x23
        /*000e*/ 	.short	(.L_3 - .L_2)
	.align		4
.L_2:
        /*0010*/ 	.word	index@(triton__0d1d2de)
        /*0014*/ 	.word	0x00000000


	//----- nvinfo : EIATTR_MIN_STACK_SIZE
	.align		4
.L_3:
        /*0018*/ 	.byte	0x04, 0x12
        /*001a*/ 	.short	(.L_5 - .L_4)
	.align		4
.L_4:
        /*001c*/ 	.word	index@(triton__0d1d2de)
        /*0020*/ 	.word	0x00000000


	//----- nvinfo : EIATTR_FRAME_SIZE
	.align		4
.L_5:
        /*0024*/ 	.byte	0x04, 0x11
        /*0026*/ 	.short	(.L_7 - .L_6)
	.align		4
.L_6:
        /*0028*/ 	.word	index@(triton__0d1d2de)
        /*002c*/ 	.word	0x00000000
.L_7:


//--------------------- .nv.info.triton__0d1d2de  --------------------------
	.section	.nv.info.triton__0d1d2de,"",@"SHT_CUDA_INFO"
	.align	4


	//----- nvinfo : EIATTR_CUDA_API_VERSION
	.align		4
        /*0000*/ 	.byte	0x04, 0x37
        /*0002*/ 	.short	(.L_9 - .L_8)
.L_8:
        /*0004*/ 	.word	0x0000007b


	//----- nvinfo : EIATTR_PARAM_CBANK
	.align		4
.L_9:
        /*0008*/ 	.byte	0x04, 0x0a
        /*000a*/ 	.short	(.L_11 - .L_10)
	.align		4
.L_10:
        /*000c*/ 	.word	index@(.nv.constant0.triton__0d1d2de)
        /*0010*/ 	.short	0x0160
        /*0012*/ 	.short	0x0014


	//----- nvinfo : EIATTR_CBANK_PARAM_SIZE
	.align		4
.L_11:
        /*0014*/ 	.byte	0x03, 0x19
        /*0016*/ 	.short	0x0014


	//----- nvinfo : EIATTR_KPARAM_INFO
	.align		4
        /*0018*/ 	.byte	0x04, 0x17
        /*001a*/ 	.short	(.L_13 - .L_12)
.L_12:
        /*001c*/ 	.word	0x00000000
        /*0020*/ 	.short	0x0002
        /*0022*/ 	.short	0x0010
        /*0024*/ 	.byte	0x00, 0xf0, 0x11, 0x00


	//----- nvinfo : EIATTR_KPARAM_INFO
	.align		4
.L_13:
        /*0028*/ 	.byte	0x04, 0x17
        /*002a*/ 	.short	(.L_15 - .L_14)
.L_14:
        /*002c*/ 	.word	0x00000000
        /*0030*/ 	.short	0x0001
        /*0032*/ 	.short	0x0008
        /*0034*/ 	.byte	0x00, 0xf0, 0x21, 0x00


	//----- nvinfo : EIATTR_KPARAM_INFO
	.align		4
.L_15:
        /*0038*/ 	.byte	0x04, 0x17
        /*003a*/ 	.short	(.L_17 - .L_16)
.L_16:
        /*003c*/ 	.word	0x00000000
        /*0040*/ 	.short	0x0000
        /*0042*/ 	.short	0x0000
        /*0044*/ 	.byte	0x00, 0xf0, 0x21, 0x00


	//----- nvinfo : EIATTR_MAXREG_COUNT
	.align		4
.L_17:
        /*0048*/ 	.byte	0x03, 0x1b
        /*004a*/ 	.short	0x00ff


	//----- nvinfo : EIATTR_EXIT_INSTR_OFFSETS
	.align		4
        /*004c*/ 	.byte	0x04, 0x1c
        /*004e*/ 	.short	(.L_19 - .L_18)


	//   ....[0]....
.L_18:
        /*0050*/ 	.word	0x000002d0


	//   ....[1]....
        /*0054*/ 	.word	0x000002f0


	//----- nvinfo : EIATTR_MAX_THREADS
	.align		4
.L_19:
        /*0058*/ 	.byte	0x04, 0x05
        /*005a*/ 	.short	(.L_21 - .L_20)
.L_20:
        /*005c*/ 	.word	0x00000080
        /*0060*/ 	.word	0x00000001
        /*0064*/ 	.word	0x00000001
.L_21:


//--------------------- .nv.rel.action            --------------------------
	.section	.nv.rel.action,"",@"SHT_CUDA_RELOCINFO"
	.align	8
	.sectionentsize	8
        /*0000*/ 	.byte	0x73, 0x00, 0x00, 0x00, 0x00, 0x00, 0x00, 0x00, 0x00, 0x00, 0x00, 0x11, 0x25, 0x00, 0x05, 0x36


//--------------------- .nv.constant0.triton__0d1d2de --------------------------
	.section	.nv.constant0.triton__0d1d2de,"a",@progbits
	.align	4
.nv.constant0.triton__0d1d2de:
	.zero		372


//--------------------- .text.triton__0d1d2de     --------------------------
	.section	.text.triton__0d1d2de,"ax",@progbits
	.sectioninfo	@"SHI_REGISTERS=24"
	.align	128
        .global         triton__0d1d2de
        .type           triton__0d1d2de,@function
        .size           triton__0d1d2de,(.L_x_1 - triton__0d1d2de)
        .other          triton__0d1d2de,@"STO_CUDA_ENTRY STV_DEFAULT"
triton__0d1d2de:
.text.triton__0d1d2de:
[----:B------:R-:W-:-:S02]  /*0000*/  MOV R1, c[0x0][0x28] ;  /* 0x00000a0000017a02 */ /* 0x000fc40000000f00 */
[----:B------:R-:W0:Y:S01]  /*0010*/  S2R R0, SR_TID.X ;  /* 0x0000000000007919 */ /* 0x000e220000002100 */
[----:B------:R-:W-:Y:S01]  /*0020*/  MOV R13, 0x2 ;  /* 0x00000002000d7802 */ /* 0x000fe20000000f00 */
[----:B------:R-:W-:Y:S01]  /*0030*/  CS2R R8, SRZ ;  /* 0x0000000000087805 */ /* 0x000fe2000001ff00 */
[----:B------:R-:W-:Y:S01]  /*0040*/  CS2R R10, SRZ ;  /* 0x00000000000a7805 */ /* 0x000fe2000001ff00 */
[----:B------:R-:W1:Y:S01]  /*0050*/  S2R R3, SR_CTAID.X ;  /* 0x0000000000037919 */ /* 0x000e620000002500 */
[----:B------:R-:W-:Y:S01]  /*0060*/  CS2R R4, SRZ ;  /* 0x0000000000047805 */ /* 0x000fe2000001ff00 */
[----:B------:R-:W-:Y:S01]  /*0070*/  ULDC.64 UR4, c[0x0][0x118] ;  /* 0x0000460000047ab9 */ /* 0x000fe20000000a00 */
[----:B0-----:R-:W-:-:S04]  /*0080*/  SHF.L.U32 R0, R0, 0x3, RZ ;  /* 0x0000000300007819 */ /* 0x001fc800000006ff */
[----:B------:R-:W-:-:S04]  /*0090*/  LOP3.LUT R0, R0, 0x3f8, RZ, 0xc0, !PT ;  /* 0x000003f800007812 */ /* 0x000fc800078ec0ff */
[----:B-1----:R-:W-:-:S04]  /*00a0*/  LEA R0, R3, R0, 0xa ;  /* 0x0000000003007211 */ /* 0x002fc800078e50ff */
[C---:B------:R-:W-:Y:S01]  /*00b0*/  ISETP.GE.AND P0, PT, R0.reuse, 0x1220a00, PT ;  /* 0x01220a000000780c */ /* 0x040fe20003f06270 */
[----:B------:R-:W-:Y:S01]  /*00c0*/  IMAD.WIDE R2, R0, R13, c[0x0][0x160] ;  /* 0x0000580000027625 */ /* 0x000fe200078e020d */
[----:B------:R-:W-:-:S03]  /*00d0*/  CS2R R6, SRZ ;  /* 0x0000000000067805 */ /* 0x000fc6000001ff00 */
[----:B------:R-:W-:-:S08]  /*00e0*/  IMAD.WIDE R12, R0, R13, c[0x0][0x168] ;  /* 0x00005a00000c7625 */ /* 0x000fd000078e020d */
[----:B------:R-:W2:Y:S04]  /*00f0*/  @!P0 LDG.E.128 R8, [R2.64] ;  /* 0x0000000402088981 */ /* 0x000ea8000c1e1d00 */
[----:B------:R-:W3:Y:S01]  /*0100*/  @!P0 LDG.E.128 R4, [R12.64] ;  /* 0x000000040c048981 */ /* 0x000ee2000c1e1d00 */
[--C-:B--2---:R-:W-:Y:S02]  /*0110*/  HADD2.F32 R14, -RZ, R9.reuse.H1_H1 ;  /* 0x30000009ff0e7230 */ /* 0x104fe40000004100 */
[----:B------:R-:W-:Y:S02]  /*0120*/  HADD2.F32 R15, -RZ, R9.H0_H0 ;  /* 0x20000009ff0f7230 */ /* 0x000fe40000004100 */
[--C-:B------:R-:W-:Y:S02]  /*0130*/  HADD2.F32 R18, -RZ, R11.reuse.H1_H1 ;  /* 0x3000000bff127230 */ /* 0x100fe40000004100 */
[----:B------:R-:W-:-:S02]  /*0140*/  HADD2.F32 R19, -RZ, R11.H0_H0 ;  /* 0x2000000bff137230 */ /* 0x000fc40000004100 */
[--C-:B---3--:R-:W-:Y:S02]  /*0150*/  HADD2.F32 R9, -RZ, R4.reuse.H1_H1 ;  /* 0x30000004ff097230 */ /* 0x108fe40000004100 */
[----:B------:R-:W-:Y:S02]  /*0160*/  HADD2.F32 R11, -RZ, R4.H0_H0 ;  /* 0x20000004ff0b7230 */ /* 0x000fe40000004100 */
[--C-:B------:R-:W-:Y:S02]  /*0170*/  HADD2.F32 R0, -RZ, R8.reuse.H1_H1 ;  /* 0x30000008ff007230 */ /* 0x100fe40000004100 */
[--C-:B------:R-:W-:Y:S02]  /*0180*/  HADD2.F32 R13, -RZ, R5.reuse.H1_H1 ;  /* 0x30000005ff0d7230 */ /* 0x100fe40000004100 */
[----:B------:R-:W-:Y:S01]  /*0190*/  HADD2.F32 R4, -RZ, R5.H0_H0 ;  /* 0x20000005ff047230 */ /* 0x000fe20000004100 */
[----:B------:R-:W-:Y:S01]  /*01a0*/  FFMA R9, R9, 0.125, R0 ;  /* 0x3e00000009097823 */ /* 0x000fe20000000000 */
[----:B------:R-:W-:Y:S01]  /*01b0*/  HADD2.F32 R8, -RZ, R8.H0_H0 ;  /* 0x20000008ff087230 */ /* 0x000fe20000004100 */
[----:B------:R-:W-:Y:S01]  /*01c0*/  FFMA R13, R13, 0.125, R14 ;  /* 0x3e0000000d0d7823 */ /* 0x000fe2000000000e */
[----:B------:R-:W-:Y:S01]  /*01d0*/  HADD2.F32 R16, -RZ, R10.H1_H1 ;  /* 0x3000000aff107230 */ /* 0x000fe20000004100 */
[----:B------:R-:W-:Y:S01]  /*01e0*/  FFMA R4, R4, 0.125, R15 ;  /* 0x3e00000004047823 */ /* 0x000fe2000000000f */
[--C-:B------:R-:W-:Y:S01]  /*01f0*/  HADD2.F32 R5, -RZ, R6.reuse.H1_H1 ;  /* 0x30000006ff057230 */ /* 0x100fe20000004100 */
[----:B------:R-:W-:Y:S01]  /*0200*/  FFMA R8, R11, 0.125, R8 ;  /* 0x3e0000000b087823 */ /* 0x000fe20000000008 */
[----:B------:R-:W-:-:S02]  /*0210*/  HADD2.F32 R17, -RZ, R6.H0_H0 ;  /* 0x20000006ff117230 */ /* 0x000fc40000004100 */
[----:B------:R-:W-:Y:S01]  /*0220*/  HADD2.F32 R10, -RZ, R10.H0_H0 ;  /* 0x2000000aff0a7230 */ /* 0x000fe20000004100 */
[----:B------:R-:W-:Y:S01]  /*0230*/  FFMA R5, R5, 0.125, R16 ;  /* 0x3e00000005057823 */ /* 0x000fe20000000010 */
[--C-:B------:R-:W-:Y:S01]  /*0240*/  HADD2.F32 R21, -RZ, R7.reuse.H1_H1 ;  /* 0x30000007ff157230 */ /* 0x100fe20000004100 */
[----:B------:R-:W-:Y:S01]  /*0250*/  F2FP.F16.F32.PACK_AB R8, R9, R8 ;  /* 0x000000080908723e */ /* 0x000fe200000000ff */
[----:B------:R-:W-:Y:S01]  /*0260*/  HADD2.F32 R6, -RZ, R7.H0_H0 ;  /* 0x20000007ff067230 */ /* 0x000fe20000004100 */
[----:B------:R-:W-:Y:S01]  /*0270*/  FFMA R10, R17, 0.125, R10 ;  /* 0x3e000000110a7823 */ /* 0x000fe2000000000a */
[----:B------:R-:W-:Y:S01]  /*0280*/  F2FP.F16.F32.PACK_AB R9, R13, R4 ;  /* 0x000000040d09723e */ /* 0x000fe200000000ff */
[----:B------:R-:W-:Y:S02]  /*0290*/  FFMA R21, R21, 0.125, R18 ;  /* 0x3e00000015157823 */ /* 0x000fe40000000012 */
[----:B------:R-:W-:Y:S01]  /*02a0*/  FFMA R6, R6, 0.125, R19 ;  /* 0x3e00000006067823 */ /* 0x000fe20000000013 */
[----:B------:R-:W-:-:S04]  /*02b0*/  F2FP.F16.F32.PACK_AB R10, R5, R10 ;  /* 0x0000000a050a723e */ /* 0x000fc800000000ff */
[----:B------:R-:W-:Y:S01]  /*02c0*/  F2FP.F16.F32.PACK_AB R11, R21, R6 ;  /* 0x00000006150b723e */ /* 0x000fe200000000ff */
[----:B------:R-:W-:Y:S06]  /*02d0*/  @P0 EXIT ;  /* 0x000000000000094d */ /* 0x000fec0003800000 */
[----:B------:R-:W-:Y:S01]  /*02e0*/  STG.E.128 [R2.64], R8 ;  /* 0x0000000802007986 */ /* 0x000fe2000c101d04 */
[----:B------:R-:W-:Y:S05]  /*02f0*/  EXIT ;  /* 0x000000000000794d */ /* 0x000fea0003800000 */
.L_x_0:
[----:B------:R-:W-:-:S00]  /*0300*/  BRA `(.L_x_0) ;  /* 0xfffffff000007947 */ /* 0x000fc0000383ffff */
[----:B------:R-:W-:-:S00]  /*0310*/  NOP ;  /* 0x0000000000007918 */ /* 0x000fc00000000000 */
        /* <DEDUP_REMOVED lines=14> */
.L_x_1:
